	.headerflags	@"EF_CUDA_TEXMODE_UNIFIED EF_CUDA_64BIT_ADDRESS EF_CUDA_ACCELERATORS EF_CUDA_SM90 EF_CUDA_VIRTUAL_SM(EF_CUDA_SM90)"
	.elftype	@"ET_EXEC"


//--------------------- .nv.info                  --------------------------
	.section	.nv.info,"",@"SHT_CUDA_INFO"
	.align	4


	//----- nvinfo : EIATTR_REGCOUNT
	.align		4
        /*0000*/ 	.byte	0x04, 0x2f
        /*0002*/ 	.short	(.L_1 - .L_0)
	.align		4
.L_0:
        /*0004*/ 	.word	index@(triton_poi_fused_convolution_relu_10)
        /*0008*/ 	.word	0x0000000c


	//----- nvinfo : EIATTR_MIN_STACK_SIZE
	.align		4
.L_1:
        /*000c*/ 	.byte	0x04, 0x12
        /*000e*/ 	.short	(.L_3 - .L_2)
	.align		4
.L_2:
        /*0010*/ 	.word	index@(triton_poi_fused_convolution_relu_10)
        /*0014*/ 	.word	0x00000000


	//----- nvinfo : EIATTR_FRAME_SIZE
	.align		4
.L_3:
        /*0018*/ 	.byte	0x04, 0x11
        /*001a*/ 	.short	(.L_5 - .L_4)
	.align		4
.L_4:
        /*001c*/ 	.word	index@(triton_poi_fused_convolution_relu_10)
        /*0020*/ 	.word	0x00000000


	//----- nvinfo : EIATTR_MIN_STACK_SIZE
	.align		4
.L_5:
        /*0024*/ 	.byte	0x04, 0x12
        /*0026*/ 	.short	(.L_7 - .L_6)
	.align		4
.L_6:
        /*0028*/ 	.word	index@(triton_poi_fused_convolution_relu_10)
        /*002c*/ 	.word	0x00000000
.L_7:


//--------------------- .nv.info.triton_poi_fused_convolution_relu_10 --------------------------
	.section	.nv.info.triton_poi_fused_convolution_relu_10,"",@"SHT_CUDA_INFO"
	.sectionflags	@""
	.align	4


	//----- nvinfo : EIATTR_CUDA_API_VERSION
	.align		4
        /*0000*/ 	.byte	0x04, 0x37
        /*0002*/ 	.short	(.L_9 - .L_8)
.L_8:
        /*0004*/ 	.word	0x0000007c


	//----- nvinfo : EIATTR_KPARAM_INFO
	.align		4
.L_9:
        /*0008*/ 	.byte	0x04, 0x17
        /*000a*/ 	.short	(.L_11 - .L_10)
.L_10:
        /*000c*/ 	.word	0x00000000
        /*0010*/ 	.short	0x0002
        /*0012*/ 	.short	0x0010
        /*0014*/ 	.byte	0x00, 0xf0, 0x11, 0x00


	//----- nvinfo : EIATTR_KPARAM_INFO
	.align		4
.L_11:
        /*0018*/ 	.byte	0x04, 0x17
        /*001a*/ 	.short	(.L_13 - .L_12)
.L_12:
        /*001c*/ 	.word	0x00000000
        /*0020*/ 	.short	0x0001
        /*0022*/ 	.short	0x0008
        /*0024*/ 	.byte	0x00, 0xf4, 0x21, 0x00


	//----- nvinfo : EIATTR_KPARAM_INFO
	.align		4
.L_13:
        /*0028*/ 	.byte	0x04, 0x17
        /*002a*/ 	.short	(.L_15 - .L_14)
.L_14:
        /*002c*/ 	.word	0x00000000
        /*0030*/ 	.short	0x0000
        /*0032*/ 	.short	0x0000
        /*0034*/ 	.byte	0x00, 0xf4, 0x21, 0x00


	//----- nvinfo : EIATTR_SPARSE_MMA_MASK
	.align		4
.L_15:
        /*0038*/ 	.byte	0x03, 0x50
        /*003a*/ 	.short	0x0000


	//----- nvinfo : EIATTR_MAXREG_COUNT
	.align		4
        /*003c*/ 	.byte	0x03, 0x1b
        /*003e*/ 	.short	0x00ff


	//----- nvinfo : EIATTR_EXIT_INSTR_OFFSETS
	.align		4
        /*0040*/ 	.byte	0x04, 0x1c
        /*0042*/ 	.short	(.L_17 - .L_16)


	//   ....[0]....
.L_16:
        /*0044*/ 	.word	0x000001c0


	//----- nvinfo : EIATTR_REQNTID
	.align		4
.L_17:
        /*0048*/ 	.byte	0x04, 0x10
        /*004a*/ 	.short	(.L_19 - .L_18)
.L_18:
        /*004c*/ 	.word	0x00000080
        /*0050*/ 	.word	0x00000001
        /*0054*/ 	.word	0x00000001


	//----- nvinfo : EIATTR_CBANK_PARAM_SIZE
	.align		4
.L_19:
        /*0058*/ 	.byte	0x03, 0x19
        /*005a*/ 	.short	0x0014


	//----- nvinfo : EIATTR_PARAM_CBANK
	.align		4
        /*005c*/ 	.byte	0x04, 0x0a
        /*005e*/ 	.short	(.L_21 - .L_20)
	.align		4
.L_20:
        /*0060*/ 	.word	index@(.nv.constant0.triton_poi_fused_convolution_relu_10)
        /*0064*/ 	.short	0x0210
        /*0066*/ 	.short	0x0014


	//----- nvinfo : EIATTR_SW_WAR
	.align		4
.L_21:
        /*0068*/ 	.byte	0x04, 0x36
        /*006a*/ 	.short	(.L_23 - .L_22)
.L_22:
        /*006c*/ 	.word	0x00000008
.L_23:


//--------------------- .nv.callgraph             --------------------------
	.section	.nv.callgraph,"",@"SHT_CUDA_CALLGRAPH"
	.align	4
	.sectionentsize	8
	.align		4
        /*0000*/ 	.word	0x00000000
	.align		4
        /*0004*/ 	.word	0xffffffff
	.align		4
        /*0008*/ 	.word	0x00000000
	.align		4
        /*000c*/ 	.word	0xfffffffe
	.align		4
        /*0010*/ 	.word	0x00000000
	.align		4
        /*0014*/ 	.word	0xfffffffd
	.align		4
        /*0018*/ 	.word	0x00000000
	.align		4
        /*001c*/ 	.word	0xfffffffc


//--------------------- .text.triton_poi_fused_convolution_relu_10 --------------------------
	.section	.text.triton_poi_fused_convolution_relu_10,"ax",@progbits
	.align	128
        .global         triton_poi_fused_convolution_relu_10
        .type           triton_poi_fused_convolution_relu_10,@function
        .size           triton_poi_fused_convolution_relu_10,(.L_x_1 - triton_poi_fused_convolution_relu_10)
        .other          triton_poi_fused_convolution_relu_10,@"STO_CUDA_ENTRY STV_DEFAULT"
triton_poi_fused_convolution_relu_10:
.text.triton_poi_fused_convolution_relu_10:
[----:B------:R-:W-:Y:S01]  /*0000*/  LDC R1, c[0x0][0x28] ;  /* 0x00000a00ff017b82 */ /* 0x000fe20000000800 */
[----:B------:R-:W1:Y:S07]  /*0010*/  S2R R0, SR_TID.X ;  /* 0x0000000000007919 */ /* 0x000e6e0000002100 */
[----:B------:R-:W2:Y:S01]  /*0020*/  LDC.64 R4, c[0x0][0x218] ;  /* 0x00008600ff047b82 */ /* 0x000ea20000000a00 */
[----:B------:R-:W-:Y:S01]  /*0030*/  ULDC.64 UR4, c[0x0][0x208] ;  /* 0x0000820000047ab9 */ /* 0x000fe20000000a00 */
[----:B------:R-:W3:Y:S06]  /*0040*/  S2R R7, SR_CTAID.X ;  /* 0x0000000000077919 */ /* 0x000eec0000002500 */
[----:B------:R-:W4:Y:S01]  /*0050*/  LDC.64 R2, c[0x0][0x210] ;  /* 0x00008400ff027b82 */ /* 0x000f220000000a00 */
[----:B-1----:R-:W-:Y:S01]  /*0060*/  IMAD.SHL.U32 R0, R0, 0x2, RZ ;  /* 0x0000000200007824 */ /* 0x002fe200078e00ff */
[----:B---3--:R-:W-:-:S04]  /*0070*/  SHF.R.S32.HI R6, RZ, 0x17, R7 ;  /* 0x00000017ff067819 */ /* 0x008fc80000011407 */
[----:B------:R-:W-:Y:S02]  /*0080*/  LOP3.LUT R0, R0, 0xfe, RZ, 0xc0, !PT ;  /* 0x000000fe00007812 */ /* 0x000fe400078ec0ff */
[----:B------:R-:W-:-:S03]  /*0090*/  SGXT R6, R6, 0x1 ;  /* 0x000000010606781a */ /* 0x000fc60000000200 */
[----:B------:R-:W-:-:S04]  /*00a0*/  IMAD R7, R7, 0x100, R0 ;  /* 0x0000010007077824 */ /* 0x000fc800078e0200 */
[----:B----4-:R-:W-:Y:S01]  /*00b0*/  IMAD.WIDE R2, R7, 0x4, R2 ;  /* 0x0000000407027825 */ /* 0x010fe200078e0202 */
[----:B------:R-:W-:-:S04]  /*00c0*/  LEA.HI R6, R6, R7, RZ, 0x3 ;  /* 0x0000000706067211 */ /* 0x000fc800078f18ff */
[--C-:B------:R-:W-:Y:S02]  /*00d0*/  SHF.R.S32.HI R0, RZ, 0x3, R6.reuse ;  /* 0x00000003ff007819 */ /* 0x100fe40000011406 */
[----:B------:R-:W-:Y:S02]  /*00e0*/  SHF.R.S32.HI R9, RZ, 0x1f, R6 ;  /* 0x0000001fff097819 */ /* 0x000fe40000011406 */
[----:B------:R-:W3:Y:S02]  /*00f0*/  LDG.E.64 R6, desc[UR4][R2.64] ;  /* 0x0000000402067981 */ /* 0x000ee4000c1e1b00 */
[----:B------:R-:W-:-:S04]  /*0100*/  LEA.HI R9, R9, R0, RZ, 0x9 ;  /* 0x0000000009097211 */ /* 0x000fc800078f48ff */
[----:B------:R-:W-:-:S05]  /*0110*/  LOP3.LUT R9, R9, 0xfffffe00, RZ, 0xc0, !PT ;  /* 0xfffffe0009097812 */ /* 0x000fca00078ec0ff */
[----:B------:R-:W-:-:S04]  /*0120*/  IMAD.IADD R9, R0, 0x1, -R9 ;  /* 0x0000000100097824 */ /* 0x000fc800078e0a09 */
[----:B--2---:R-:W-:-:S06]  /*0130*/  IMAD.WIDE R4, R9, 0x4, R4 ;  /* 0x0000000409047825 */ /* 0x004fcc00078e0204 */
[----:B------:R-:W3:Y:S02]  /*0140*/  LDG.E.EL R4, desc[UR4][R4.64] ;  /* 0x0000000404047981 */ /* 0x000ee4000c2e1900 */
[CC--:B---3--:R-:W-:Y:S01]  /*0150*/  FSETP.GEU.AND P0, PT, R6.reuse, -R4.reuse, PT ;  /* 0x800000040600720b */ /* 0x0c8fe20003f0e000 */
[--C-:B------:R-:W-:Y:S01]  /*0160*/  FADD R6, R6, R4.reuse ;  /* 0x0000000406067221 */ /* 0x100fe20000000000 */
[C---:B------:R-:W-:Y:S01]  /*0170*/  FADD R0, R7.reuse, R4 ;  /* 0x0000000407007221 */ /* 0x040fe20000000000 */
[----:B------:R-:W-:-:S03]  /*0180*/  FSETP.GEU.AND P1, PT, R7, -R4, PT ;  /* 0x800000040700720b */ /* 0x000fc60003f2e000 */
[----:B------:R-:W-:Y:S02]  /*0190*/  FSEL R6, R6, RZ, P0 ;  /* 0x000000ff06067208 */ /* 0x000fe40000000000 */
[----:B------:R-:W-:-:S05]  /*01a0*/  FSEL R7, R0, RZ, P1 ;  /* 0x000000ff00077208 */ /* 0x000fca0000800000 */
[----:B------:R-:W-:Y:S01]  /*01b0*/  STG.E.64 desc[UR4][R2.64], R6 ;  /* 0x0000000602007986 */ /* 0x000fe2000c101b04 */
[----:B------:R-:W-:Y:S05]  /*01c0*/  EXIT ;  /* 0x000000000000794d */ /* 0x000fea0003800000 */
.L_x_0:
[----:B------:R-:W-:-:S00]  /*01d0*/  BRA `(.L_x_0) ;  /* 0xfffffffc00fc7947 */ /* 0x000fc0000383ffff */
[----:B------:R-:W-:-:S00]  /*01e0*/  NOP ;  /* 0x0000000000007918 */ /* 0x000fc00000000000 */
        /* <DEDUP_REMOVED lines=9> */
.L_x_1:


//--------------------- .nv.constant0.triton_poi_fused_convolution_relu_10 --------------------------
	.section	.nv.constant0.triton_poi_fused_convolution_relu_10,"a",@progbits
	.sectionflags	@""
	.align	4
.nv.constant0.triton_poi_fused_convolution_relu_10:
	.zero		548
